//
// Generated by NVIDIA NVVM Compiler
//
// Compiler Build ID: CL-36424714
// Cuda compilation tools, release 13.0, V13.0.88
// Based on NVVM 20.0.0
//

.version 9.0
.target sm_100
.address_size 64

	// .globl	_Z13convolution1DPiS_i
.const .align 4 .b8 d_M[12];
// _ZZ13convolution1DPiS_iE2Ns has been demoted

.visible .entry _Z13convolution1DPiS_i(
	.param .u64 .ptr .align 1 _Z13convolution1DPiS_i_param_0,
	.param .u64 .ptr .align 1 _Z13convolution1DPiS_i_param_1,
	.param .u32 _Z13convolution1DPiS_i_param_2
)
{
	.reg .pred 	%p<7>;
	.reg .b32 	%r<21>;
	.reg .b64 	%rd<9>;
	// demoted variable
	.shared .align 4 .b8 _ZZ13convolution1DPiS_iE2Ns[40];
	ld.param.u64 	%rd1, [_Z13convolution1DPiS_i_param_0];
	ld.param.u64 	%rd2, [_Z13convolution1DPiS_i_param_1];
	ld.param.u32 	%r4, [_Z13convolution1DPiS_i_param_2];
	mov.u32 	%r1, %tid.x;
	mov.u32 	%r5, %ctaid.x;
	shl.b32 	%r6, %r5, 3;
	add.s32 	%r2, %r6, %r1;
	setp.lt.s32 	%p1, %r2, 1;
	setp.gt.s32 	%p2, %r2, %r4;
	shl.b32 	%r7, %r1, 2;
	mov.u32 	%r8, _ZZ13convolution1DPiS_iE2Ns;
	add.s32 	%r3, %r8, %r7;
	or.pred  	%p3, %p1, %p2;
	@%p3 bra 	$L__BB0_2;
	cvta.to.global.u64 	%rd3, %rd1;
	add.s32 	%r10, %r2, -1;
	mul.wide.u32 	%rd4, %r10, 4;
	add.s64 	%rd5, %rd3, %rd4;
	ld.global.u32 	%r11, [%rd5];
	st.shared.u32 	[%r3], %r11;
	bra.uni 	$L__BB0_3;
$L__BB0_2:
	mov.b32 	%r9, 0;
	st.shared.u32 	[%r3], %r9;
$L__BB0_3:
	bar.sync 	0;
	setp.gt.u32 	%p4, %r1, 7;
	setp.ge.s32 	%p5, %r2, %r4;
	or.pred  	%p6, %p4, %p5;
	@%p6 bra 	$L__BB0_5;
	ld.const.u32 	%r12, [d_M];
	ld.shared.u32 	%r13, [%r3];
	mul.lo.s32 	%r14, %r13, %r12;
	ld.const.u32 	%r15, [d_M+4];
	ld.shared.u32 	%r16, [%r3+4];
	mad.lo.s32 	%r17, %r16, %r15, %r14;
	ld.const.u32 	%r18, [d_M+8];
	ld.shared.u32 	%r19, [%r3+8];
	mad.lo.s32 	%r20, %r19, %r18, %r17;
	cvta.to.global.u64 	%rd6, %rd2;
	mul.wide.s32 	%rd7, %r2, 4;
	add.s64 	%rd8, %rd6, %rd7;
	st.global.u32 	[%rd8], %r20;
$L__BB0_5:
	ret;

}


// ===== COMPILED SASS (sm_100) =====

	.target	sm_100

	.elftype	@"ET_EXEC"


//--------------------- .note.nv.tkinfo           --------------------------
	.section	.note.nv.tkinfo,"",@"SHT_NOTE"
	.sectionflags	@"SHF_NOTE_NV_TKINFO"
	.tkinfo
        /*0018*/ 	.word	0x00000002
        /*0030*/ 	.string	""
        /*0030*/ 	.string	"ptxas"
        /*0030*/ 	.string	"Cuda compilation tools, release 13.0, V13.0.88"
        /*0030*/ 	.string	"Build cuda_13.0.r13.0/compiler.36424714_0"
        /*0030*/ 	.string	"-arch sm_100 -m 64 "



//--------------------- .note.nv.cuinfo           --------------------------
	.section	.note.nv.cuinfo,"",@"SHT_NOTE"
	.sectionflags	@"SHF_NOTE_NV_CUINFO"
        /*0018*/ 	.short	0x0002
        /*001a*/ 	.short	0x0064
        /*001c*/ 	.short	0x0082
	.zero		2


//--------------------- .nv.info                  --------------------------
	.section	.nv.info,"",@"SHT_CUDA_INFO"
	.align	4


	//----- nvinfo : EIATTR_REGCOUNT
	.align		4
        /*0000*/ 	.byte	0x04, 0x2f
        /*0002*/ 	.short	(.L_2 - .L_1)
	.align		4
.L_1:
        /*0004*/ 	.word	index@(_Z13convolution1DPiS_i)
        /*0008*/ 	.word	0x0000000c


	//----- nvinfo : EIATTR_FRAME_SIZE
	.align		4
.L_2:
        /*000c*/ 	.byte	0x04, 0x11
        /*000e*/ 	.short	(.L_4 - .L_3)
	.align		4
.L_3:
        /*0010*/ 	.word	index@(_Z13convolution1DPiS_i)
        /*0014*/ 	.word	0x00000000


	//----- nvinfo : EIATTR_MIN_STACK_SIZE
	.align		4
.L_4:
        /*0018*/ 	.byte	0x04, 0x12
        /*001a*/ 	.short	(.L_6 - .L_5)
	.align		4
.L_5:
        /*001c*/ 	.word	index@(_Z13convolution1DPiS_i)
        /*0020*/ 	.word	0x00000000
.L_6:


//--------------------- .nv.compat                --------------------------
	.section	.nv.compat,"",@"SHT_CUDA_COMPAT_INFO"
	.align	4
        /*0000*/ 	.byte	0x02, 0x09, 0x00, 0x00, 0x02, 0x02, 0x01, 0x00, 0x02, 0x05, 0x05, 0x00, 0x03, 0x07, 0x01, 0x01
        /*0010*/ 	.byte	0x02, 0x03, 0x00, 0x00, 0x02, 0x06, 0x01, 0x00, 0x04, 0x0b, 0x08, 0x00, 0x09, 0x00, 0x00, 0x00
        /*0020*/ 	.byte	0x00, 0x00, 0x00, 0x00


//--------------------- .nv.info._Z13convolution1DPiS_i --------------------------
	.section	.nv.info._Z13convolution1DPiS_i,"",@"SHT_CUDA_INFO"
	.sectionflags	@""
	.align	4


	//----- nvinfo : EIATTR_CUDA_API_VERSION
	.align		4
        /*0000*/ 	.byte	0x04, 0x37
        /*0002*/ 	.short	(.L_8 - .L_7)
.L_7:
        /*0004*/ 	.word	0x00000082


	//----- nvinfo : EIATTR_KPARAM_INFO
	.align		4
.L_8:
        /*0008*/ 	.byte	0x04, 0x17
        /*000a*/ 	.short	(.L_10 - .L_9)
.L_9:
        /*000c*/ 	.word	0x00000000
        /*0010*/ 	.short	0x0002
        /*0012*/ 	.short	0x0010
        /*0014*/ 	.byte	0x00, 0xf0, 0x11, 0x00


	//----- nvinfo : EIATTR_KPARAM_INFO
	.align		4
.L_10:
        /*0018*/ 	.byte	0x04, 0x17
        /*001a*/ 	.short	(.L_12 - .L_11)
.L_11:
        /*001c*/ 	.word	0x00000000
        /*0020*/ 	.short	0x0001
        /*0022*/ 	.short	0x0008
        /*0024*/ 	.byte	0x00, 0xf5, 0x21, 0x00


	//----- nvinfo : EIATTR_KPARAM_INFO
	.align		4
.L_12:
        /*0028*/ 	.byte	0x04, 0x17
        /*002a*/ 	.short	(.L_14 - .L_13)
.L_13:
        /*002c*/ 	.word	0x00000000
        /*0030*/ 	.short	0x0000
        /*0032*/ 	.short	0x0000
        /*0034*/ 	.byte	0x00, 0xf5, 0x21, 0x00


	//----- nvinfo : EIATTR_SPARSE_MMA_MASK
	.align		4
.L_14:
        /*0038*/ 	.byte	0x03, 0x50
        /*003a*/ 	.short	0x0000


	//----- nvinfo : EIATTR_MAXREG_COUNT
	.align		4
        /*003c*/ 	.byte	0x03, 0x1b
        /*003e*/ 	.short	0x00ff


	//----- nvinfo : EIATTR_NUM_BARRIERS
	.align		4
        /*0040*/ 	.byte	0x02, 0x4c
        /*0042*/ 	.byte	0x01
	.zero		1


	//----- nvinfo : EIATTR_MERCURY_ISA_VERSION
	.align		4
        /*0044*/ 	.byte	0x03, 0x5f
        /*0046*/ 	.short	0x0101


	//----- nvinfo : EIATTR_VRC_CTA_INIT_COUNT
	.align		4
        /*0048*/ 	.byte	0x02, 0x4a
	.zero		1
	.zero		1


	//----- nvinfo : EIATTR_EXIT_INSTR_OFFSETS
	.align		4
        /*004c*/ 	.byte	0x04, 0x1c
        /*004e*/ 	.short	(.L_16 - .L_15)


	//   ....[0]....
.L_15:
        /*0050*/ 	.word	0x00000150


	//   ....[1]....
        /*0054*/ 	.word	0x00000210


	//----- nvinfo : EIATTR_CBANK_PARAM_SIZE
	.align		4
.L_16:
        /*0058*/ 	.byte	0x03, 0x19
        /*005a*/ 	.short	0x0014


	//----- nvinfo : EIATTR_PARAM_CBANK
	.align		4
        /*005c*/ 	.byte	0x04, 0x0a
        /*005e*/ 	.short	(.L_18 - .L_17)
	.align		4
.L_17:
        /*0060*/ 	.word	index@(.nv.constant0._Z13convolution1DPiS_i)
        /*0064*/ 	.short	0x0380
        /*0066*/ 	.short	0x0014


	//----- nvinfo : EIATTR_SW_WAR
	.align		4
.L_18:
        /*0068*/ 	.byte	0x04, 0x36
        /*006a*/ 	.short	(.L_20 - .L_19)
.L_19:
        /*006c*/ 	.word	0x00000008
.L_20:


//--------------------- .nv.callgraph             --------------------------
	.section	.nv.callgraph,"",@"SHT_CUDA_CALLGRAPH"
	.align	4
	.sectionentsize	8
	.align		4
        /*0000*/ 	.word	0x00000000
	.align		4
        /*0004*/ 	.word	0xffffffff
	.align		4
        /*0008*/ 	.word	0x00000000
	.align		4
        /*000c*/ 	.word	0xfffffffe
	.align		4
        /*0010*/ 	.word	0x00000000
	.align		4
        /*0014*/ 	.word	0xfffffffd
	.align		4
        /*0018*/ 	.word	0x00000000
	.align		4
        /*001c*/ 	.word	0xfffffffc


//--------------------- .nv.constant3             --------------------------
	.section	.nv.constant3,"a",@progbits
	.align	4
.nv.constant3:
	.type		d_M,@object
	.size		d_M,(.L_0 - d_M)
d_M:
	.zero		12
.L_0:


//--------------------- .text._Z13convolution1DPiS_i --------------------------
	.section	.text._Z13convolution1DPiS_i,"ax",@progbits
	.align	128
        .global         _Z13convolution1DPiS_i
        .type           _Z13convolution1DPiS_i,@function
        .size           _Z13convolution1DPiS_i,(.L_x_1 - _Z13convolution1DPiS_i)
        .other          _Z13convolution1DPiS_i,@"STO_CUDA_ENTRY STV_DEFAULT"
_Z13convolution1DPiS_i:
.text._Z13convolution1DPiS_i:
[----:B------:R-:W-:Y:S01]  /*0000*/  LDC R1, c[0x0][0x37c] ;  /* 0x0000df00ff017b82 */ /* 0x000fe20000000800 */
[----:B------:R-:W0:Y:S01]  /*0010*/  S2R R0, SR_TID.X ;  /* 0x0000000000007919 */ /* 0x000e220000002100 */
[----:B------:R-:W1:Y:S01]  /*0020*/  LDCU UR8, c[0x0][0x390] ;  /* 0x00007200ff0877ac */ /* 0x000e620008000800 */
[----:B------:R-:W0:Y:S01]  /*0030*/  S2R R5, SR_CTAID.X ;  /* 0x0000000000057919 */ /* 0x000e220000002500 */
[----:B------:R-:W2:Y:S01]  /*0040*/  LDCU.64 UR6, c[0x0][0x358] ;  /* 0x00006b00ff0677ac */ /* 0x000ea20008000a00 */
[----:B0-----:R-:W-:-:S04]  /*0050*/  LEA R5, R5, R0, 0x3 ;  /* 0x0000000005057211 */ /* 0x001fc800078e18ff */
[----:B-1----:R-:W-:-:S04]  /*0060*/  ISETP.GT.AND P0, PT, R5, UR8, PT ;  /* 0x0000000805007c0c */ /* 0x002fc8000bf04270 */
[----:B------:R-:W-:-:S13]  /*0070*/  ISETP.LT.OR P0, PT, R5, 0x1, P0 ;  /* 0x000000010500780c */ /* 0x000fda0000701670 */
[----:B------:R-:W0:Y:S01]  /*0080*/  @!P0 LDC.64 R2, c[0x0][0x380] ;  /* 0x0000e000ff028b82 */ /* 0x000e220000000a00 */
[----:B------:R-:W-:-:S05]  /*0090*/  @!P0 IADD3 R7, PT, PT, R5, -0x1, RZ ;  /* 0xffffffff05078810 */ /* 0x000fca0007ffe0ff */
[----:B0-----:R-:W-:-:S06]  /*00a0*/  @!P0 IMAD.WIDE.U32 R2, R7, 0x4, R2 ;  /* 0x0000000407028825 */ /* 0x001fcc00078e0002 */
[----:B--2---:R-:W2:Y:S01]  /*00b0*/  @!P0 LDG.E R3, desc[UR6][R2.64] ;  /* 0x0000000602038981 */ /* 0x004ea2000c1e1900 */
[----:B------:R-:W0:Y:S01]  /*00c0*/  S2UR UR5, SR_CgaCtaId ;  /* 0x00000000000579c3 */ /* 0x000e220000008800 */
[----:B------:R-:W-:Y:S01]  /*00d0*/  UMOV UR4, 0x400 ;  /* 0x0000040000047882 */ /* 0x000fe20000000000 */
[----:B------:R-:W-:-:S04]  /*00e0*/  ISETP.GE.AND P1, PT, R5, UR8, PT ;  /* 0x0000000805007c0c */ /* 0x000fc8000bf26270 */
[----:B------:R-:W-:Y:S01]  /*00f0*/  ISETP.GT.U32.OR P1, PT, R0, 0x7, P1 ;  /* 0x000000070000780c */ /* 0x000fe20000f24470 */
[----:B0-----:R-:W-:-:S06]  /*0100*/  ULEA UR4, UR5, UR4, 0x18 ;  /* 0x0000000405047291 */ /* 0x001fcc000f8ec0ff */
[----:B------:R-:W-:-:S05]  /*0110*/  LEA R0, R0, UR4, 0x2 ;  /* 0x0000000400007c11 */ /* 0x000fca000f8e10ff */
[----:B--2---:R0:W-:Y:S04]  /*0120*/  @!P0 STS [R0], R3 ;  /* 0x0000000300008388 */ /* 0x0041e80000000800 */
[----:B------:R0:W-:Y:S01]  /*0130*/  @P0 STS [R0], RZ ;  /* 0x000000ff00000388 */ /* 0x0001e20000000800 */
[----:B------:R-:W-:Y:S06]  /*0140*/  BAR.SYNC.DEFER_BLOCKING 0x0 ;  /* 0x0000000000007b1d */ /* 0x000fec0000010000 */
[----:B------:R-:W-:Y:S05]  /*0150*/  @P1 EXIT ;  /* 0x000000000000194d */ /* 0x000fea0003800000 */
[----:B------:R-:W1:Y:S01]  /*0160*/  LDS R4, [R0] ;  /* 0x0000000000047984 */ /* 0x000e620000000800 */
[----:B------:R-:W1:Y:S01]  /*0170*/  LDCU.64 UR4, c[0x3][URZ] ;  /* 0x00c00000ff0477ac */ /* 0x000e620008000a00 */
[----:B0-----:R-:W0:Y:S02]  /*0180*/  LDC.64 R2, c[0x0][0x388] ;  /* 0x0000e200ff027b82 */ /* 0x001e240000000a00 */
[----:B------:R-:W2:Y:S01]  /*0190*/  LDS R7, [R0+0x4] ;  /* 0x0000040000077984 */ /* 0x000ea20000000800 */
[----:B------:R-:W3:Y:S03]  /*01a0*/  LDCU UR8, c[0x3][0x8] ;  /* 0x00c00100ff0877ac */ /* 0x000ee60008000800 */
[----:B------:R-:W3:Y:S01]  /*01b0*/  LDS R9, [R0+0x8] ;  /* 0x0000080000097984 */ /* 0x000ee20000000800 */
[----:B0-----:R-:W-:-:S04]  /*01c0*/  IMAD.WIDE R2, R5, 0x4, R2 ;  /* 0x0000000405027825 */ /* 0x001fc800078e0202 */
[----:B-1----:R-:W-:-:S04]  /*01d0*/  IMAD R4, R4, UR4, RZ ;  /* 0x0000000404047c24 */ /* 0x002fc8000f8e02ff */
[----:B--2---:R-:W-:-:S04]  /*01e0*/  IMAD R4, R7, UR5, R4 ;  /* 0x0000000507047c24 */ /* 0x004fc8000f8e0204 */
[----:B---3--:R-:W-:-:S05]  /*01f0*/  IMAD R9, R9, UR8, R4 ;  /* 0x0000000809097c24 */ /* 0x008fca000f8e0204 */
[----:B------:R-:W-:Y:S01]  /*0200*/  STG.E desc[UR6][R2.64], R9 ;  /* 0x0000000902007986 */ /* 0x000fe2000c101906 */
[----:B------:R-:W-:Y:S05]  /*0210*/  EXIT ;  /* 0x000000000000794d */ /* 0x000fea0003800000 */
.L_x_0:
[----:B------:R-:W-:-:S00]  /*0220*/  BRA `(.L_x_0) ;  /* 0xfffffffc00fc7947 */ /* 0x000fc0000383ffff */
[----:B------:R-:W-:-:S00]  /*0230*/  NOP ;  /* 0x0000000000007918 */ /* 0x000fc00000000000 */
        /* <DEDUP_REMOVED lines=12> */
.L_x_1:


//--------------------- .nv.shared._Z13convolution1DPiS_i --------------------------
	.section	.nv.shared._Z13convolution1DPiS_i,"aw",@nobits
	.sectionflags	@""
	.align	4
.nv.shared._Z13convolution1DPiS_i:
	.zero		1064


//--------------------- .nv.shared.reserved.0     --------------------------
	.section	.nv.shared.reserved.0,"aw",@nobits
	.weak		__nv_reservedSMEM_offset_0_alias
	.size		__nv_reservedSMEM_offset_0_alias, 0, 64
	.other		__nv_reservedSMEM_offset_0_alias,@"STO_CUDA_RESERVED_SHARED STV_DEFAULT"
__nv_reservedSMEM_offset_0_alias:
	.zero		0
	.zero		64


//--------------------- .nv.constant0._Z13convolution1DPiS_i --------------------------
	.section	.nv.constant0._Z13convolution1DPiS_i,"a",@progbits
	.sectionflags	@""
	.align	4
.nv.constant0._Z13convolution1DPiS_i:
	.zero		916


//--------------------- SYMBOLS --------------------------

	.type		.nv.reservedSmem.offset0,@object
	.size		.nv.reservedSmem.offset0,0x4
	.type		.nv.reservedSmem.cap,@object
	.size		.nv.reservedSmem.cap,0x4
